//
// Generated by NVIDIA NVVM Compiler
//
// Compiler Build ID: CL-36424714
// Cuda compilation tools, release 13.0, V13.0.88
// Based on NVVM 20.0.0
//

.version 9.0
.target sm_100
.address_size 64

	// .globl	_Z14calc_histogramPcPii

.visible .entry _Z14calc_histogramPcPii(
	.param .u64 .ptr .align 1 _Z14calc_histogramPcPii_param_0,
	.param .u64 .ptr .align 1 _Z14calc_histogramPcPii_param_1,
	.param .u32 _Z14calc_histogramPcPii_param_2
)
{
	.reg .pred 	%p<45>;
	.reg .b16 	%rs<4>;
	.reg .b32 	%r<77>;
	.reg .b64 	%rd<10>;

	ld.param.u64 	%rd5, [_Z14calc_histogramPcPii_param_0];
	ld.param.u64 	%rd6, [_Z14calc_histogramPcPii_param_1];
	ld.param.u32 	%r9, [_Z14calc_histogramPcPii_param_2];
	cvta.to.global.u64 	%rd1, %rd6;
	cvta.to.global.u64 	%rd2, %rd5;
	mov.u32 	%r1, %tid.x;
	mov.u32 	%r10, %ntid.x;
	mov.u32 	%r11, %ctaid.x;
	mul.lo.s32 	%r2, %r10, %r11;
	add.s32 	%r76, %r2, %r1;
	setp.le.s32 	%p1, %r9, %r76;
	@%p1 bra 	$L__BB0_75;
	sub.s32 	%r12, %r9, %r76;
	not.b32 	%r4, %r2;
	and.b32  	%r13, %r12, 1;
	setp.eq.b32 	%p2, %r13, 1;
	not.pred 	%p3, %p2;
	@%p3 bra 	$L__BB0_26;
	cvt.s64.s32 	%rd7, %r76;
	add.s64 	%rd8, %rd2, %rd7;
	ld.global.u8 	%rs1, [%rd8];
	setp.gt.s16 	%p4, %rs1, 52;
	@%p4 bra 	$L__BB0_11;
	setp.gt.s16 	%p11, %rs1, 49;
	@%p11 bra 	$L__BB0_7;
	setp.eq.s16 	%p15, %rs1, 48;
	@%p15 bra 	$L__BB0_24;
	setp.eq.s16 	%p16, %rs1, 49;
	@%p16 bra 	$L__BB0_6;
	bra.uni 	$L__BB0_25;
$L__BB0_6:
	ld.global.u32 	%r30, [%rd1+4];
	add.s32 	%r31, %r30, 1;
	st.global.u32 	[%rd1+4], %r31;
	bra.uni 	$L__BB0_25;
$L__BB0_7:
	setp.eq.s16 	%p12, %rs1, 50;
	@%p12 bra 	$L__BB0_23;
	setp.eq.s16 	%p13, %rs1, 51;
	@%p13 bra 	$L__BB0_22;
	setp.eq.s16 	%p14, %rs1, 52;
	@%p14 bra 	$L__BB0_10;
	bra.uni 	$L__BB0_25;
$L__BB0_10:
	ld.global.u32 	%r24, [%rd1+16];
	add.s32 	%r25, %r24, 1;
	st.global.u32 	[%rd1+16], %r25;
	bra.uni 	$L__BB0_25;
$L__BB0_11:
	setp.gt.s16 	%p5, %rs1, 54;
	@%p5 bra 	$L__BB0_15;
	setp.eq.s16 	%p9, %rs1, 53;
	@%p9 bra 	$L__BB0_21;
	setp.eq.s16 	%p10, %rs1, 54;
	@%p10 bra 	$L__BB0_14;
	bra.uni 	$L__BB0_25;
$L__BB0_14:
	ld.global.u32 	%r20, [%rd1+24];
	add.s32 	%r21, %r20, 1;
	st.global.u32 	[%rd1+24], %r21;
	bra.uni 	$L__BB0_25;
$L__BB0_15:
	setp.eq.s16 	%p6, %rs1, 55;
	@%p6 bra 	$L__BB0_20;
	setp.eq.s16 	%p7, %rs1, 56;
	@%p7 bra 	$L__BB0_19;
	setp.ne.s16 	%p8, %rs1, 57;
	@%p8 bra 	$L__BB0_25;
	ld.global.u32 	%r14, [%rd1+36];
	add.s32 	%r15, %r14, 1;
	st.global.u32 	[%rd1+36], %r15;
	bra.uni 	$L__BB0_25;
$L__BB0_19:
	ld.global.u32 	%r16, [%rd1+32];
	add.s32 	%r17, %r16, 1;
	st.global.u32 	[%rd1+32], %r17;
	bra.uni 	$L__BB0_25;
$L__BB0_20:
	ld.global.u32 	%r18, [%rd1+28];
	add.s32 	%r19, %r18, 1;
	st.global.u32 	[%rd1+28], %r19;
	bra.uni 	$L__BB0_25;
$L__BB0_21:
	ld.global.u32 	%r22, [%rd1+20];
	add.s32 	%r23, %r22, 1;
	st.global.u32 	[%rd1+20], %r23;
	bra.uni 	$L__BB0_25;
$L__BB0_22:
	ld.global.u32 	%r26, [%rd1+12];
	add.s32 	%r27, %r26, 1;
	st.global.u32 	[%rd1+12], %r27;
	bra.uni 	$L__BB0_25;
$L__BB0_23:
	ld.global.u32 	%r28, [%rd1+8];
	add.s32 	%r29, %r28, 1;
	st.global.u32 	[%rd1+8], %r29;
	bra.uni 	$L__BB0_25;
$L__BB0_24:
	ld.global.u32 	%r32, [%rd1];
	add.s32 	%r33, %r32, 1;
	st.global.u32 	[%rd1], %r33;
$L__BB0_25:
	add.s32 	%r76, %r76, 1;
$L__BB0_26:
	add.s32 	%r34, %r9, %r4;
	setp.eq.s32 	%p17, %r34, %r1;
	@%p17 bra 	$L__BB0_75;
	add.s64 	%rd3, %rd2, 1;
$L__BB0_28:
	cvt.s64.s32 	%rd9, %r76;
	add.s64 	%rd4, %rd3, %rd9;
	ld.global.u8 	%rs2, [%rd4+-1];
	setp.gt.s16 	%p18, %rs2, 52;
	@%p18 bra 	$L__BB0_37;
	setp.gt.s16 	%p25, %rs2, 49;
	@%p25 bra 	$L__BB0_33;
	setp.eq.s16 	%p29, %rs2, 48;
	@%p29 bra 	$L__BB0_45;
	setp.eq.s16 	%p30, %rs2, 49;
	@%p30 bra 	$L__BB0_32;
	bra.uni 	$L__BB0_51;
$L__BB0_32:
	ld.global.u32 	%r51, [%rd1+4];
	add.s32 	%r52, %r51, 1;
	st.global.u32 	[%rd1+4], %r52;
	bra.uni 	$L__BB0_51;
$L__BB0_33:
	setp.eq.s16 	%p26, %rs2, 50;
	@%p26 bra 	$L__BB0_46;
	setp.eq.s16 	%p27, %rs2, 51;
	@%p27 bra 	$L__BB0_47;
	setp.eq.s16 	%p28, %rs2, 52;
	@%p28 bra 	$L__BB0_36;
	bra.uni 	$L__BB0_51;
$L__BB0_36:
	ld.global.u32 	%r45, [%rd1+16];
	add.s32 	%r46, %r45, 1;
	st.global.u32 	[%rd1+16], %r46;
	bra.uni 	$L__BB0_51;
$L__BB0_37:
	setp.gt.s16 	%p19, %rs2, 54;
	@%p19 bra 	$L__BB0_41;
	setp.eq.s16 	%p23, %rs2, 53;
	@%p23 bra 	$L__BB0_48;
	setp.eq.s16 	%p24, %rs2, 54;
	@%p24 bra 	$L__BB0_40;
	bra.uni 	$L__BB0_51;
$L__BB0_40:
	ld.global.u32 	%r41, [%rd1+24];
	add.s32 	%r42, %r41, 1;
	st.global.u32 	[%rd1+24], %r42;
	bra.uni 	$L__BB0_51;
$L__BB0_41:
	setp.eq.s16 	%p20, %rs2, 55;
	@%p20 bra 	$L__BB0_49;
	setp.eq.s16 	%p21, %rs2, 56;
	@%p21 bra 	$L__BB0_50;
	setp.eq.s16 	%p22, %rs2, 57;
	@%p22 bra 	$L__BB0_44;
	bra.uni 	$L__BB0_51;
$L__BB0_44:
	ld.global.u32 	%r35, [%rd1+36];
	add.s32 	%r36, %r35, 1;
	st.global.u32 	[%rd1+36], %r36;
	bra.uni 	$L__BB0_51;
$L__BB0_45:
	ld.global.u32 	%r53, [%rd1];
	add.s32 	%r54, %r53, 1;
	st.global.u32 	[%rd1], %r54;
	bra.uni 	$L__BB0_51;
$L__BB0_46:
	ld.global.u32 	%r49, [%rd1+8];
	add.s32 	%r50, %r49, 1;
	st.global.u32 	[%rd1+8], %r50;
	bra.uni 	$L__BB0_51;
$L__BB0_47:
	ld.global.u32 	%r47, [%rd1+12];
	add.s32 	%r48, %r47, 1;
	st.global.u32 	[%rd1+12], %r48;
	bra.uni 	$L__BB0_51;
$L__BB0_48:
	ld.global.u32 	%r43, [%rd1+20];
	add.s32 	%r44, %r43, 1;
	st.global.u32 	[%rd1+20], %r44;
	bra.uni 	$L__BB0_51;
$L__BB0_49:
	ld.global.u32 	%r39, [%rd1+28];
	add.s32 	%r40, %r39, 1;
	st.global.u32 	[%rd1+28], %r40;
	bra.uni 	$L__BB0_51;
$L__BB0_50:
	ld.global.u32 	%r37, [%rd1+32];
	add.s32 	%r38, %r37, 1;
	st.global.u32 	[%rd1+32], %r38;
$L__BB0_51:
	ld.global.u8 	%rs3, [%rd4];
	setp.gt.s16 	%p31, %rs3, 52;
	@%p31 bra 	$L__BB0_60;
	setp.gt.s16 	%p38, %rs3, 49;
	@%p38 bra 	$L__BB0_56;
	setp.eq.s16 	%p42, %rs3, 48;
	@%p42 bra 	$L__BB0_73;
	setp.eq.s16 	%p43, %rs3, 49;
	@%p43 bra 	$L__BB0_55;
	bra.uni 	$L__BB0_74;
$L__BB0_55:
	ld.global.u32 	%r71, [%rd1+4];
	add.s32 	%r72, %r71, 1;
	st.global.u32 	[%rd1+4], %r72;
	bra.uni 	$L__BB0_74;
$L__BB0_56:
	setp.eq.s16 	%p39, %rs3, 50;
	@%p39 bra 	$L__BB0_72;
	setp.eq.s16 	%p40, %rs3, 51;
	@%p40 bra 	$L__BB0_71;
	setp.eq.s16 	%p41, %rs3, 52;
	@%p41 bra 	$L__BB0_59;
	bra.uni 	$L__BB0_74;
$L__BB0_59:
	ld.global.u32 	%r65, [%rd1+16];
	add.s32 	%r66, %r65, 1;
	st.global.u32 	[%rd1+16], %r66;
	bra.uni 	$L__BB0_74;
$L__BB0_60:
	setp.gt.s16 	%p32, %rs3, 54;
	@%p32 bra 	$L__BB0_64;
	setp.eq.s16 	%p36, %rs3, 53;
	@%p36 bra 	$L__BB0_70;
	setp.eq.s16 	%p37, %rs3, 54;
	@%p37 bra 	$L__BB0_63;
	bra.uni 	$L__BB0_74;
$L__BB0_63:
	ld.global.u32 	%r61, [%rd1+24];
	add.s32 	%r62, %r61, 1;
	st.global.u32 	[%rd1+24], %r62;
	bra.uni 	$L__BB0_74;
$L__BB0_64:
	setp.eq.s16 	%p33, %rs3, 55;
	@%p33 bra 	$L__BB0_69;
	setp.eq.s16 	%p34, %rs3, 56;
	@%p34 bra 	$L__BB0_68;
	setp.ne.s16 	%p35, %rs3, 57;
	@%p35 bra 	$L__BB0_74;
	ld.global.u32 	%r55, [%rd1+36];
	add.s32 	%r56, %r55, 1;
	st.global.u32 	[%rd1+36], %r56;
	bra.uni 	$L__BB0_74;
$L__BB0_68:
	ld.global.u32 	%r57, [%rd1+32];
	add.s32 	%r58, %r57, 1;
	st.global.u32 	[%rd1+32], %r58;
	bra.uni 	$L__BB0_74;
$L__BB0_69:
	ld.global.u32 	%r59, [%rd1+28];
	add.s32 	%r60, %r59, 1;
	st.global.u32 	[%rd1+28], %r60;
	bra.uni 	$L__BB0_74;
$L__BB0_70:
	ld.global.u32 	%r63, [%rd1+20];
	add.s32 	%r64, %r63, 1;
	st.global.u32 	[%rd1+20], %r64;
	bra.uni 	$L__BB0_74;
$L__BB0_71:
	ld.global.u32 	%r67, [%rd1+12];
	add.s32 	%r68, %r67, 1;
	st.global.u32 	[%rd1+12], %r68;
	bra.uni 	$L__BB0_74;
$L__BB0_72:
	ld.global.u32 	%r69, [%rd1+8];
	add.s32 	%r70, %r69, 1;
	st.global.u32 	[%rd1+8], %r70;
	bra.uni 	$L__BB0_74;
$L__BB0_73:
	ld.global.u32 	%r73, [%rd1];
	add.s32 	%r74, %r73, 1;
	st.global.u32 	[%rd1], %r74;
$L__BB0_74:
	add.s32 	%r76, %r76, 2;
	setp.lt.s32 	%p44, %r76, %r9;
	@%p44 bra 	$L__BB0_28;
$L__BB0_75:
	ret;

}


// ===== COMPILED SASS (sm_100) =====

	.target	sm_100

	.elftype	@"ET_EXEC"


//--------------------- .note.nv.tkinfo           --------------------------
	.section	.note.nv.tkinfo,"",@"SHT_NOTE"
	.sectionflags	@"SHF_NOTE_NV_TKINFO"
	.tkinfo
        /*0018*/ 	.word	0x00000002
        /*0030*/ 	.string	""
        /*0030*/ 	.string	"ptxas"
        /*0030*/ 	.string	"Cuda compilation tools, release 13.0, V13.0.88"
        /*0030*/ 	.string	"Build cuda_13.0.r13.0/compiler.36424714_0"
        /*0030*/ 	.string	"-arch sm_100 -m 64 "



//--------------------- .note.nv.cuinfo           --------------------------
	.section	.note.nv.cuinfo,"",@"SHT_NOTE"
	.sectionflags	@"SHF_NOTE_NV_CUINFO"
        /*0018*/ 	.short	0x0002
        /*001a*/ 	.short	0x0064
        /*001c*/ 	.short	0x0082
	.zero		2


//--------------------- .nv.info                  --------------------------
	.section	.nv.info,"",@"SHT_CUDA_INFO"
	.align	4


	//----- nvinfo : EIATTR_REGCOUNT
	.align		4
        /*0000*/ 	.byte	0x04, 0x2f
        /*0002*/ 	.short	(.L_1 - .L_0)
	.align		4
.L_0:
        /*0004*/ 	.word	index@(_Z14calc_histogramPcPii)
        /*0008*/ 	.word	0x0000000a


	//----- nvinfo : EIATTR_FRAME_SIZE
	.align		4
.L_1:
        /*000c*/ 	.byte	0x04, 0x11
        /*000e*/ 	.short	(.L_3 - .L_2)
	.align		4
.L_2:
        /*0010*/ 	.word	index@(_Z14calc_histogramPcPii)
        /*0014*/ 	.word	0x00000000


	//----- nvinfo : EIATTR_MIN_STACK_SIZE
	.align		4
.L_3:
        /*0018*/ 	.byte	0x04, 0x12
        /*001a*/ 	.short	(.L_5 - .L_4)
	.align		4
.L_4:
        /*001c*/ 	.word	index@(_Z14calc_histogramPcPii)
        /*0020*/ 	.word	0x00000000
.L_5:


//--------------------- .nv.compat                --------------------------
	.section	.nv.compat,"",@"SHT_CUDA_COMPAT_INFO"
	.align	4
        /*0000*/ 	.byte	0x02, 0x09, 0x00, 0x00, 0x02, 0x02, 0x01, 0x00, 0x02, 0x05, 0x05, 0x00, 0x03, 0x07, 0x01, 0x01
        /*0010*/ 	.byte	0x02, 0x03, 0x00, 0x00, 0x02, 0x06, 0x01, 0x00, 0x04, 0x0b, 0x08, 0x00, 0x09, 0x00, 0x00, 0x00
        /*0020*/ 	.byte	0x00, 0x00, 0x00, 0x00


//--------------------- .nv.info._Z14calc_histogramPcPii --------------------------
	.section	.nv.info._Z14calc_histogramPcPii,"",@"SHT_CUDA_INFO"
	.sectionflags	@""
	.align	4


	//----- nvinfo : EIATTR_CUDA_API_VERSION
	.align		4
        /*0000*/ 	.byte	0x04, 0x37
        /*0002*/ 	.short	(.L_7 - .L_6)
.L_6:
        /*0004*/ 	.word	0x00000082


	//----- nvinfo : EIATTR_KPARAM_INFO
	.align		4
.L_7:
        /*0008*/ 	.byte	0x04, 0x17
        /*000a*/ 	.short	(.L_9 - .L_8)
.L_8:
        /*000c*/ 	.word	0x00000000
        /*0010*/ 	.short	0x0002
        /*0012*/ 	.short	0x0010
        /*0014*/ 	.byte	0x00, 0xf0, 0x11, 0x00


	//----- nvinfo : EIATTR_KPARAM_INFO
	.align		4
.L_9:
        /*0018*/ 	.byte	0x04, 0x17
        /*001a*/ 	.short	(.L_11 - .L_10)
.L_10:
        /*001c*/ 	.word	0x00000000
        /*0020*/ 	.short	0x0001
        /*0022*/ 	.short	0x0008
        /*0024*/ 	.byte	0x00, 0xf5, 0x21, 0x00


	//----- nvinfo : EIATTR_KPARAM_INFO
	.align		4
.L_11:
        /*0028*/ 	.byte	0x04, 0x17
        /*002a*/ 	.short	(.L_13 - .L_12)
.L_12:
        /*002c*/ 	.word	0x00000000
        /*0030*/ 	.short	0x0000
        /*0032*/ 	.short	0x0000
        /*0034*/ 	.byte	0x00, 0xf5, 0x21, 0x00


	//----- nvinfo : EIATTR_SPARSE_MMA_MASK
	.align		4
.L_13:
        /*0038*/ 	.byte	0x03, 0x50
        /*003a*/ 	.short	0x0000


	//----- nvinfo : EIATTR_MAXREG_COUNT
	.align		4
        /*003c*/ 	.byte	0x03, 0x1b
        /*003e*/ 	.short	0x00ff


	//----- nvinfo : EIATTR_MERCURY_ISA_VERSION
	.align		4
        /*0040*/ 	.byte	0x03, 0x5f
        /*0042*/ 	.short	0x0101


	//----- nvinfo : EIATTR_VRC_CTA_INIT_COUNT
	.align		4
        /*0044*/ 	.byte	0x02, 0x4a
	.zero		1
	.zero		1


	//----- nvinfo : EIATTR_EXIT_INSTR_OFFSETS
	.align		4
        /*0048*/ 	.byte	0x04, 0x1c
        /*004a*/ 	.short	(.L_15 - .L_14)


	//   ....[0]....
.L_14:
        /*004c*/ 	.word	0x00000080


	//   ....[1]....
        /*0050*/ 	.word	0x00000670


	//   ....[2]....
        /*0054*/ 	.word	0x00001090


	//----- nvinfo : EIATTR_CRS_STACK_SIZE
	.align		4
.L_15:
        /*0058*/ 	.byte	0x04, 0x1e
        /*005a*/ 	.short	(.L_17 - .L_16)
.L_16:
        /*005c*/ 	.word	0x00000000


	//----- nvinfo : EIATTR_CBANK_PARAM_SIZE
	.align		4
.L_17:
        /*0060*/ 	.byte	0x03, 0x19
        /*0062*/ 	.short	0x0014


	//----- nvinfo : EIATTR_PARAM_CBANK
	.align		4
        /*0064*/ 	.byte	0x04, 0x0a
        /*0066*/ 	.short	(.L_19 - .L_18)
	.align		4
.L_18:
        /*0068*/ 	.word	index@(.nv.constant0._Z14calc_histogramPcPii)
        /*006c*/ 	.short	0x0380
        /*006e*/ 	.short	0x0014


	//----- nvinfo : EIATTR_SW_WAR
	.align		4
.L_19:
        /*0070*/ 	.byte	0x04, 0x36
        /*0072*/ 	.short	(.L_21 - .L_20)
.L_20:
        /*0074*/ 	.word	0x00000008
.L_21:


//--------------------- .nv.callgraph             --------------------------
	.section	.nv.callgraph,"",@"SHT_CUDA_CALLGRAPH"
	.align	4
	.sectionentsize	8
	.align		4
        /*0000*/ 	.word	0x00000000
	.align		4
        /*0004*/ 	.word	0xffffffff
	.align		4
        /*0008*/ 	.word	0x00000000
	.align		4
        /*000c*/ 	.word	0xfffffffe
	.align		4
        /*0010*/ 	.word	0x00000000
	.align		4
        /*0014*/ 	.word	0xfffffffd
	.align		4
        /*0018*/ 	.word	0x00000000
	.align		4
        /*001c*/ 	.word	0xfffffffc


//--------------------- .text._Z14calc_histogramPcPii --------------------------
	.section	.text._Z14calc_histogramPcPii,"ax",@progbits
	.align	128
        .global         _Z14calc_histogramPcPii
        .type           _Z14calc_histogramPcPii,@function
        .size           _Z14calc_histogramPcPii,(.L_x_37 - _Z14calc_histogramPcPii)
        .other          _Z14calc_histogramPcPii,@"STO_CUDA_ENTRY STV_DEFAULT"
_Z14calc_histogramPcPii:
.text._Z14calc_histogramPcPii:
[----:B------:R-:W-:Y:S01]  /*0000*/  LDC R1, c[0x0][0x37c] ;  /* 0x0000df00ff017b82 */ /* 0x000fe20000000800 */
[----:B------:R-:W0:Y:S07]  /*0010*/  S2R R6, SR_TID.X ;  /* 0x0000000000067919 */ /* 0x000e2e0000002100 */
[----:B------:R-:W1:Y:S01]  /*0020*/  S2UR UR5, SR_CTAID.X ;  /* 0x00000000000579c3 */ /* 0x000e620000002500 */
[----:B------:R-:W1:Y:S01]  /*0030*/  LDCU UR4, c[0x0][0x360] ;  /* 0x00006c00ff0477ac */ /* 0x000e620008000800 */
[----:B------:R-:W2:Y:S01]  /*0040*/  LDCU UR8, c[0x0][0x390] ;  /* 0x00007200ff0877ac */ /* 0x000ea20008000800 */
[----:B-1----:R-:W-:-:S06]  /*0050*/  UIMAD UR4, UR4, UR5, URZ ;  /* 0x00000005040472a4 */ /* 0x002fcc000f8e02ff */
[----:B0-----:R-:W-:-:S05]  /*0060*/  VIADD R0, R6, UR4 ;  /* 0x0000000406007c36 */ /* 0x001fca0008000000 */
[----:B--2---:R-:W-:-:S13]  /*0070*/  ISETP.GE.AND P0, PT, R0, UR8, PT ;  /* 0x0000000800007c0c */ /* 0x004fda000bf06270 */
[----:B------:R-:W-:Y:S05]  /*0080*/  @P0 EXIT ;  /* 0x000000000000094d */ /* 0x000fea0003800000 */
[----:B------:R-:W-:Y:S01]  /*0090*/  IADD3 R2, PT, PT, -R0, UR8, RZ ;  /* 0x0000000800027c10 */ /* 0x000fe2000fffe1ff */
[----:B------:R-:W0:Y:S01]  /*00a0*/  LDCU.64 UR6, c[0x0][0x358] ;  /* 0x00006b00ff0677ac */ /* 0x000e220008000a00 */
[----:B------:R-:W-:Y:S02]  /*00b0*/  BSSY.RECONVERGENT B0, `(.L_x_0) ;  /* 0x0000057000007945 */ /* 0x000fe40003800200 */
[----:B------:R-:W-:Y:S01]  /*00c0*/  LOP3.LUT R2, R2, 0x1, RZ, 0xc0, !PT ;  /* 0x0000000102027812 */ /* 0x000fe200078ec0ff */
[----:B------:R-:W-:-:S03]  /*00d0*/  ULOP3.LUT UR4, URZ, UR4, URZ, 0x33, !UPT ;  /* 0x00000004ff047292 */ /* 0x000fc6000f8e33ff */
[----:B------:R-:W-:-:S13]  /*00e0*/  ISETP.NE.U32.AND P0, PT, R2, 0x1, PT ;  /* 0x000000010200780c */ /* 0x000fda0003f05070 */
[----:B0-----:R-:W-:Y:S05]  /*00f0*/  @P0 BRA `(.L_x_1) ;  /* 0x0000000400480947 */ /* 0x001fea0003800000 */
[----:B------:R-:W0:Y:S02]  /*0100*/  LDCU.64 UR10, c[0x0][0x380] ;  /* 0x00007000ff0a77ac */ /* 0x000e240008000a00 */
[----:B0-----:R-:W-:-:S04]  /*0110*/  IADD3 R2, P0, PT, R0, UR10, RZ ;  /* 0x0000000a00027c10 */ /* 0x001fc8000ff1e0ff */
[----:B------:R-:W-:-:S05]  /*0120*/  LEA.HI.X.SX32 R3, R0, UR11, 0x1, P0 ;  /* 0x0000000b00037c11 */ /* 0x000fca00080f0eff */
[----:B------:R-:W2:Y:S01]  /*0130*/  LDG.E.U8 R2, desc[UR6][R2.64] ;  /* 0x0000000602027981 */ /* 0x000ea2000c1e1100 */
[----:B------:R-:W-:Y:S01]  /*0140*/  BSSY.RECONVERGENT B1, `(.L_x_2) ;  /* 0x000004c000017945 */ /* 0x000fe20003800200 */
[----:B--2---:R-:W-:-:S13]  /*0150*/  ISETP.GT.AND P0, PT, R2, 0x34, PT ;  /* 0x000000340200780c */ /* 0x004fda0003f04270 */
[----:B------:R-:W-:Y:S05]  /*0160*/  @P0 BRA `(.L_x_3) ;  /* 0x0000000000940947 */ /* 0x000fea0003800000 */
[----:B------:R-:W-:-:S13]  /*0170*/  ISETP.GT.AND P0, PT, R2, 0x31, PT ;  /* 0x000000310200780c */ /* 0x000fda0003f04270 */
[----:B------:R-:W-:Y:S05]  /*0180*/  @P0 BRA `(.L_x_4) ;  /* 0x0000000000380947 */ /* 0x000fea0003800000 */
[----:B------:R-:W-:-:S13]  /*0190*/  ISETP.NE.AND P0, PT, R2, 0x30, PT ;  /* 0x000000300200780c */ /* 0x000fda0003f05270 */
[----:B------:R-:W-:Y:S05]  /*01a0*/  @!P0 BRA `(.L_x_5) ;  /* 0x00000000001c8947 */ /* 0x000fea0003800000 */
[----:B------:R-:W-:-:S13]  /*01b0*/  ISETP.NE.AND P0, PT, R2, 0x31, PT ;  /* 0x000000310200780c */ /* 0x000fda0003f05270 */
[----:B------:R-:W-:Y:S05]  /*01c0*/  @P0 BRA `(.L_x_6) ;  /* 0x00000004000c0947 */ /* 0x000fea0003800000 */
[----:B------:R-:W0:Y:S02]  /*01d0*/  LDC.64 R2, c[0x0][0x388] ;  /* 0x0000e200ff027b82 */ /* 0x000e240000000a00 */
[----:B0-----:R-:W2:Y:S02]  /*01e0*/  LDG.E R4, desc[UR6][R2.64+0x4] ;  /* 0x0000040602047981 */ /* 0x001ea4000c1e1900 */
[----:B--2---:R-:W-:-:S05]  /*01f0*/  VIADD R5, R4, 0x1 ;  /* 0x0000000104057836 */ /* 0x004fca0000000000 */
[----:B------:R4:W-:Y:S01]  /*0200*/  STG.E desc[UR6][R2.64+0x4], R5 ;  /* 0x0000040502007986 */ /* 0x0009e2000c101906 */
[----:B------:R-:W-:Y:S05]  /*0210*/  BRA `(.L_x_6) ;  /* 0x0000000000f87947 */ /* 0x000fea0003800000 */
.L_x_5:
[----:B------:R-:W0:Y:S02]  /*0220*/  LDC.64 R2, c[0x0][0x388] ;  /* 0x0000e200ff027b82 */ /* 0x000e240000000a00 */
[----:B0-----:R-:W2:Y:S02]  /*0230*/  LDG.E R4, desc[UR6][R2.64] ;  /* 0x0000000602047981 */ /* 0x001ea4000c1e1900 */
[----:B--2---:R-:W-:-:S05]  /*0240*/  VIADD R5, R4, 0x1 ;  /* 0x0000000104057836 */ /* 0x004fca0000000000 */
[----:B------:R3:W-:Y:S01]  /*0250*/  STG.E desc[UR6][R2.64], R5 ;  /* 0x0000000502007986 */ /* 0x0007e2000c101906 */
[----:B------:R-:W-:Y:S05]  /*0260*/  BRA `(.L_x_6) ;  /* 0x0000000000e47947 */ /* 0x000fea0003800000 */
.L_x_4:
[----:B------:R-:W-:-:S13]  /*0270*/  ISETP.NE.AND P0, PT, R2, 0x32, PT ;  /* 0x000000320200780c */ /* 0x000fda0003f05270 */
[----:B------:R-:W-:Y:S05]  /*0280*/  @!P0 BRA `(.L_x_7) ;  /* 0x0000000000388947 */ /* 0x000fea0003800000 */
        /* <DEDUP_REMOVED lines=9> */
.L_x_8:
[----:B------:R-:W0:Y:S02]  /*0320*/  LDC.64 R2, c[0x0][0x388] ;  /* 0x0000e200ff027b82 */ /* 0x000e240000000a00 */
[----:B0-----:R-:W2:Y:S02]  /*0330*/  LDG.E R4, desc[UR6][R2.64+0xc] ;  /* 0x00000c0602047981 */ /* 0x001ea4000c1e1900 */
[----:B--2---:R-:W-:-:S05]  /*0340*/  VIADD R5, R4, 0x1 ;  /* 0x0000000104057836 */ /* 0x004fca0000000000 */
[----:B------:R1:W-:Y:S01]  /*0350*/  STG.E desc[UR6][R2.64+0xc], R5 ;  /* 0x00000c0502007986 */ /* 0x0003e2000c101906 */
[----:B------:R-:W-:Y:S05]  /*0360*/  BRA `(.L_x_6) ;  /* 0x0000000000a47947 */ /* 0x000fea0003800000 */
.L_x_7:
[----:B------:R-:W0:Y:S02]  /*0370*/  LDC.64 R2, c[0x0][0x388] ;  /* 0x0000e200ff027b82 */ /* 0x000e240000000a00 */
[----:B0-----:R-:W2:Y:S02]  /*0380*/  LDG.E R4, desc[UR6][R2.64+0x8] ;  /* 0x0000080602047981 */ /* 0x001ea4000c1e1900 */
[----:B--2---:R-:W-:-:S05]  /*0390*/  VIADD R5, R4, 0x1 ;  /* 0x0000000104057836 */ /* 0x004fca0000000000 */
[----:B------:R2:W-:Y:S01]  /*03a0*/  STG.E desc[UR6][R2.64+0x8], R5 ;  /* 0x0000080502007986 */ /* 0x0005e2000c101906 */
[----:B------:R-:W-:Y:S05]  /*03b0*/  BRA `(.L_x_6) ;  /* 0x0000000000907947 */ /* 0x000fea0003800000 */
.L_x_3:
        /* <DEDUP_REMOVED lines=11> */
.L_x_10:
[----:B------:R-:W0:Y:S02]  /*0470*/  LDC.64 R2, c[0x0][0x388] ;  /* 0x0000e200ff027b82 */ /* 0x000e240000000a00 */
[----:B0-----:R-:W2:Y:S02]  /*0480*/  LDG.E R4, desc[UR6][R2.64+0x14] ;  /* 0x0000140602047981 */ /* 0x001ea4000c1e1900 */
[----:B--2---:R-:W-:-:S05]  /*0490*/  VIADD R5, R4, 0x1 ;  /* 0x0000000104057836 */ /* 0x004fca0000000000 */
[----:B------:R0:W-:Y:S01]  /*04a0*/  STG.E desc[UR6][R2.64+0x14], R5 ;  /* 0x0000140502007986 */ /* 0x0001e2000c101906 */
[----:B------:R-:W-:Y:S05]  /*04b0*/  BRA `(.L_x_6) ;  /* 0x0000000000507947 */ /* 0x000fea0003800000 */
.L_x_9:
        /* <DEDUP_REMOVED lines=11> */
.L_x_12:
[----:B------:R-:W0:Y:S02]  /*0570*/  LDC.64 R2, c[0x0][0x388] ;  /* 0x0000e200ff027b82 */ /* 0x000e240000000a00 */
[----:B0-----:R-:W2:Y:S02]  /*0580*/  LDG.E R4, desc[UR6][R2.64+0x20] ;  /* 0x0000200602047981 */ /* 0x001ea4000c1e1900 */
[----:B--2---:R-:W-:-:S05]  /*0590*/  VIADD R5, R4, 0x1 ;  /* 0x0000000104057836 */ /* 0x004fca0000000000 */
[----:B------:R0:W-:Y:S01]  /*05a0*/  STG.E desc[UR6][R2.64+0x20], R5 ;  /* 0x0000200502007986 */ /* 0x0001e2000c101906 */
[----:B------:R-:W-:Y:S05]  /*05b0*/  BRA `(.L_x_6) ;  /* 0x0000000000107947 */ /* 0x000fea0003800000 */
.L_x_11:
[----:B------:R-:W0:Y:S02]  /*05c0*/  LDC.64 R2, c[0x0][0x388] ;  /* 0x0000e200ff027b82 */ /* 0x000e240000000a00 */
[----:B0-----:R-:W2:Y:S02]  /*05d0*/  LDG.E R4, desc[UR6][R2.64+0x1c] ;  /* 0x00001c0602047981 */ /* 0x001ea4000c1e1900 */
[----:B--2---:R-:W-:-:S05]  /*05e0*/  VIADD R5, R4, 0x1 ;  /* 0x0000000104057836 */ /* 0x004fca0000000000 */
[----:B------:R0:W-:Y:S02]  /*05f0*/  STG.E desc[UR6][R2.64+0x1c], R5 ;  /* 0x00001c0502007986 */ /* 0x0001e4000c101906 */
.L_x_6:
[----:B------:R-:W-:Y:S05]  /*0600*/  BSYNC.RECONVERGENT B1 ;  /* 0x0000000000017941 */ /* 0x000fea0003800200 */
.L_x_2:
[----:B------:R-:W-:-:S07]  /*0610*/  VIADD R0, R0, 0x1 ;  /* 0x0000000100007836 */ /* 0x000fce0000000000 */
.L_x_1:
[----:B------:R-:W-:Y:S05]  /*0620*/  BSYNC.RECONVERGENT B0 ;  /* 0x0000000000007941 */ /* 0x000fea0003800200 */
.L_x_0:
[----:B------:R-:W-:Y:S01]  /*0630*/  UIADD3 UR5, UPT, UPT, UR4, UR8, URZ ;  /* 0x0000000804057290 */ /* 0x000fe2000fffe0ff */
[----:B------:R-:W0:Y:S05]  /*0640*/  LDCU UR9, c[0x0][0x390] ;  /* 0x00007200ff0977ac */ /* 0x000e2a0008000800 */
[----:B------:R-:W-:Y:S01]  /*0650*/  ISETP.NE.AND P0, PT, R6, UR5, PT ;  /* 0x0000000506007c0c */ /* 0x000fe2000bf05270 */
[----:B------:R-:W0:-:S12]  /*0660*/  LDCU.64 UR10, c[0x0][0x380] ;  /* 0x00007000ff0a77ac */ /* 0x000e180008000a00 */
[----:B0-----:R-:W-:Y:S05]  /*0670*/  @!P0 EXIT ;  /* 0x000000000000894d */ /* 0x001fea0003800000 */
.L_x_35:
[----:B01234-:R-:W-:-:S04]  /*0680*/  IADD3.X R2, P0, PT, R0, UR10, RZ, PT, !PT ;  /* 0x0000000a00027c10 */ /* 0x01ffc8000bf1e4ff */
        /* <DEDUP_REMOVED lines=16> */
.L_x_16:
[----:B------:R-:W0:Y:S02]  /*0790*/  LDC.64 R4, c[0x0][0x388] ;  /* 0x0000e200ff047b82 */ /* 0x000e240000000a00 */
[----:B0-----:R-:W2:Y:S02]  /*07a0*/  LDG.E R6, desc[UR6][R4.64] ;  /* 0x0000000604067981 */ /* 0x001ea4000c1e1900 */
[----:B--2---:R-:W-:-:S05]  /*07b0*/  VIADD R7, R6, 0x1 ;  /* 0x0000000106077836 */ /* 0x004fca0000000000 */
[----:B------:R0:W-:Y:S01]  /*07c0*/  STG.E desc[UR6][R4.64], R7 ;  /* 0x0000000704007986 */ /* 0x0001e2000c101906 */
[----:B------:R-:W-:Y:S05]  /*07d0*/  BRA `(.L_x_17) ;  /* 0x0000000000e47947 */ /* 0x000fea0003800000 */
.L_x_15:
        /* <DEDUP_REMOVED lines=11> */
.L_x_19:
[----:B------:R-:W0:Y:S02]  /*0890*/  LDC.64 R4, c[0x0][0x388] ;  /* 0x0000e200ff047b82 */ /* 0x000e240000000a00 */
[----:B0-----:R-:W2:Y:S02]  /*08a0*/  LDG.E R6, desc[UR6][R4.64+0xc] ;  /* 0x00000c0604067981 */ /* 0x001ea4000c1e1900 */
[----:B--2---:R-:W-:-:S05]  /*08b0*/  VIADD R7, R6, 0x1 ;  /* 0x0000000106077836 */ /* 0x004fca0000000000 */
[----:B------:R0:W-:Y:S01]  /*08c0*/  STG.E desc[UR6][R4.64+0xc], R7 ;  /* 0x00000c0704007986 */ /* 0x0001e2000c101906 */
[----:B------:R-:W-:Y:S05]  /*08d0*/  BRA `(.L_x_17) ;  /* 0x0000000000a47947 */ /* 0x000fea0003800000 */
.L_x_18:
[----:B------:R-:W0:Y:S02]  /*08e0*/  LDC.64 R4, c[0x0][0x388] ;  /* 0x0000e200ff047b82 */ /* 0x000e240000000a00 */
[----:B0-----:R-:W2:Y:S02]  /*08f0*/  LDG.E R6, desc[UR6][R4.64+0x8] ;  /* 0x0000080604067981 */ /* 0x001ea4000c1e1900 */
[----:B--2---:R-:W-:-:S05]  /*0900*/  VIADD R7, R6, 0x1 ;  /* 0x0000000106077836 */ /* 0x004fca0000000000 */
[----:B------:R0:W-:Y:S01]  /*0910*/  STG.E desc[UR6][R4.64+0x8], R7 ;  /* 0x0000080704007986 */ /* 0x0001e2000c101906 */
[----:B------:R-:W-:Y:S05]  /*0920*/  BRA `(.L_x_17) ;  /* 0x0000000000907947 */ /* 0x000fea0003800000 */
.L_x_14:
        /* <DEDUP_REMOVED lines=11> */
.L_x_21:
[----:B------:R-:W0:Y:S02]  /*09e0*/  LDC.64 R4, c[0x0][0x388] ;  /* 0x0000e200ff047b82 */ /* 0x000e240000000a00 */
[----:B0-----:R-:W2:Y:S02]  /*09f0*/  LDG.E R6, desc[UR6][R4.64+0x14] ;  /* 0x0000140604067981 */ /* 0x001ea4000c1e1900 */
[----:B--2---:R-:W-:-:S05]  /*0a00*/  VIADD R7, R6, 0x1 ;  /* 0x0000000106077836 */ /* 0x004fca0000000000 */
[----:B------:R1:W-:Y:S01]  /*0a10*/  STG.E desc[UR6][R4.64+0x14], R7 ;  /* 0x0000140704007986 */ /* 0x0003e2000c101906 */
[----:B------:R-:W-:Y:S05]  /*0a20*/  BRA `(.L_x_17) ;  /* 0x0000000000507947 */ /* 0x000fea0003800000 */
.L_x_20:
        /* <DEDUP_REMOVED lines=11> */
.L_x_23:
[----:B------:R-:W0:Y:S02]  /*0ae0*/  LDC.64 R4, c[0x0][0x388] ;  /* 0x0000e200ff047b82 */ /* 0x000e240000000a00 */
[----:B0-----:R-:W2:Y:S02]  /*0af0*/  LDG.E R6, desc[UR6][R4.64+0x20] ;  /* 0x0000200604067981 */ /* 0x001ea4000c1e1900 */
[----:B--2---:R-:W-:-:S05]  /*0b00*/  VIADD R7, R6, 0x1 ;  /* 0x0000000106077836 */ /* 0x004fca0000000000 */
[----:B------:R3:W-:Y:S01]  /*0b10*/  STG.E desc[UR6][R4.64+0x20], R7 ;  /* 0x0000200704007986 */ /* 0x0007e2000c101906 */
[----:B------:R-:W-:Y:S05]  /*0b20*/  BRA `(.L_x_17) ;  /* 0x0000000000107947 */ /* 0x000fea0003800000 */
.L_x_22:
[----:B------:R-:W0:Y:S02]  /*0b30*/  LDC.64 R4, c[0x0][0x388] ;  /* 0x0000e200ff047b82 */ /* 0x000e240000000a00 */
[----:B0-----:R-:W2:Y:S02]  /*0b40*/  LDG.E R6, desc[UR6][R4.64+0x1c] ;  /* 0x00001c0604067981 */ /* 0x001ea4000c1e1900 */
[----:B--2---:R-:W-:-:S05]  /*0b50*/  VIADD R7, R6, 0x1 ;  /* 0x0000000106077836 */ /* 0x004fca0000000000 */
[----:B------:R2:W-:Y:S02]  /*0b60*/  STG.E desc[UR6][R4.64+0x1c], R7 ;  /* 0x00001c0704007986 */ /* 0x0005e4000c101906 */
.L_x_17:
[----:B------:R-:W-:Y:S05]  /*0b70*/  BSYNC.RECONVERGENT B0 ;  /* 0x0000000000007941 */ /* 0x000fea0003800200 */
.L_x_13:
[----:B------:R-:W5:Y:S01]  /*0b80*/  LDG.E.U8 R2, desc[UR6][R2.64] ;  /* 0x0000000602027981 */ /* 0x000f62000c1e1100 */
[----:B------:R-:W-:Y:S01]  /*0b90*/  BSSY.RECONVERGENT B0, `(.L_x_24) ;  /* 0x000004c000007945 */ /* 0x000fe20003800200 */
[----:B-----5:R-:W-:-:S13]  /*0ba0*/  ISETP.GT.AND P0, PT, R2, 0x34, PT ;  /* 0x000000340200780c */ /* 0x020fda0003f04270 */
        /* <DEDUP_REMOVED lines=8> */
[----:B01234-:R-:W2:Y:S02]  /*0c30*/  LDG.E R4, desc[UR6][R2.64+0x4] ;  /* 0x0000040602047981 */ /* 0x01fea4000c1e1900 */
[----:B--2---:R-:W-:-:S05]  /*0c40*/  VIADD R5, R4, 0x1 ;  /* 0x0000000104057836 */ /* 0x004fca0000000000 */
[----:B------:R0:W-:Y:S01]  /*0c50*/  STG.E desc[UR6][R2.64+0x4], R5 ;  /* 0x0000040502007986 */ /* 0x0001e2000c101906 */
[----:B------:R-:W-:Y:S05]  /*0c60*/  BRA `(.L_x_28) ;  /* 0x0000000000f87947 */ /* 0x000fea0003800000 */
.L_x_27:
[----:B------:R-:W0:Y:S02]  /*0c70*/  LDC.64 R2, c[0x0][0x388] ;  /* 0x0000e200ff027b82 */ /* 0x000e240000000a00 */
[----:B01234-:R-:W2:Y:S02]  /*0c80*/  LDG.E R4, desc[UR6][R2.64] ;  /* 0x0000000602047981 */ /* 0x01fea4000c1e1900 */
[----:B--2---:R-:W-:-:S05]  /*0c90*/  VIADD R5, R4, 0x1 ;  /* 0x0000000104057836 */ /* 0x004fca0000000000 */
[----:B------:R0:W-:Y:S01]  /*0ca0*/  STG.E desc[UR6][R2.64], R5 ;  /* 0x0000000502007986 */ /* 0x0001e2000c101906 */
[----:B------:R-:W-:Y:S05]  /*0cb0*/  BRA `(.L_x_28) ;  /* 0x0000000000e47947 */ /* 0x000fea0003800000 */
.L_x_26:
[----:B------:R-:W-:-:S13]  /*0cc0*/  ISETP.NE.AND P0, PT, R2, 0x32, PT ;  /* 0x000000320200780c */ /* 0x000fda0003f05270 */
[----:B------:R-:W-:Y:S05]  /*0cd0*/  @!P0 BRA `(.L_x_29) ;  /* 0x0000000000388947 */ /* 0x000fea0003800000 */
        /* <DEDUP_REMOVED lines=9> */
.L_x_30:
[----:B------:R-:W0:Y:S02]  /*0d70*/  LDC.64 R2, c[0x0][0x388] ;  /* 0x0000e200ff027b82 */ /* 0x000e240000000a00 */
[----:B01234-:R-:W2:Y:S02]  /*0d80*/  LDG.E R4, desc[UR6][R2.64+0xc] ;  /* 0x00000c0602047981 */ /* 0x01fea4000c1e1900 */
[----:B--2---:R-:W-:-:S05]  /*0d90*/  VIADD R5, R4, 0x1 ;  /* 0x0000000104057836 */ /* 0x004fca0000000000 */
[----:B------:R0:W-:Y:S01]  /*0da0*/  STG.E desc[UR6][R2.64+0xc], R5 ;  /* 0x00000c0502007986 */ /* 0x0001e2000c101906 */
[----:B------:R-:W-:Y:S05]  /*0db0*/  BRA `(.L_x_28) ;  /* 0x0000000000a47947 */ /* 0x000fea0003800000 */
.L_x_29:
[----:B------:R-:W0:Y:S02]  /*0dc0*/  LDC.64 R2, c[0x0][0x388] ;  /* 0x0000e200ff027b82 */ /* 0x000e240000000a00 */
[----:B01234-:R-:W2:Y:S02]  /*0dd0*/  LDG.E R4, desc[UR6][R2.64+0x8] ;  /* 0x0000080602047981 */ /* 0x01fea4000c1e1900 */
[----:B--2---:R-:W-:-:S05]  /*0de0*/  VIADD R5, R4, 0x1 ;  /* 0x0000000104057836 */ /* 0x004fca0000000000 */
[----:B------:R0:W-:Y:S01]  /*0df0*/  STG.E desc[UR6][R2.64+0x8], R5 ;  /* 0x0000080502007986 */ /* 0x0001e2000c101906 */
[----:B------:R-:W-:Y:S05]  /*0e00*/  BRA `(.L_x_28) ;  /* 0x0000000000907947 */ /* 0x000fea0003800000 */
.L_x_25:
        /* <DEDUP_REMOVED lines=11> */
.L_x_32:
[----:B------:R-:W0:Y:S02]  /*0ec0*/  LDC.64 R2, c[0x0][0x388] ;  /* 0x0000e200ff027b82 */ /* 0x000e240000000a00 */
[----:B01234-:R-:W2:Y:S02]  /*0ed0*/  LDG.E R4, desc[UR6][R2.64+0x14] ;  /* 0x0000140602047981 */ /* 0x01fea4000c1e1900 */
[----:B--2---:R-:W-:-:S05]  /*0ee0*/  VIADD R5, R4, 0x1 ;  /* 0x0000000104057836 */ /* 0x004fca0000000000 */
[----:B------:R0:W-:Y:S01]  /*0ef0*/  STG.E desc[UR6][R2.64+0x14], R5 ;  /* 0x0000140502007986 */ /* 0x0001e2000c101906 */
[----:B------:R-:W-:Y:S05]  /*0f00*/  BRA `(.L_x_28) ;  /* 0x0000000000507947 */ /* 0x000fea0003800000 */
.L_x_31:
        /* <DEDUP_REMOVED lines=11> */
.L_x_34:
[----:B------:R-:W0:Y:S02]  /*0fc0*/  LDC.64 R2, c[0x0][0x388] ;  /* 0x0000e200ff027b82 */ /* 0x000e240000000a00 */
[----:B01234-:R-:W2:Y:S02]  /*0fd0*/  LDG.E R4, desc[UR6][R2.64+0x20] ;  /* 0x0000200602047981 */ /* 0x01fea4000c1e1900 */
[----:B--2---:R-:W-:-:S05]  /*0fe0*/  VIADD R5, R4, 0x1 ;  /* 0x0000000104057836 */ /* 0x004fca0000000000 */
[----:B------:R0:W-:Y:S01]  /*0ff0*/  STG.E desc[UR6][R2.64+0x20], R5 ;  /* 0x0000200502007986 */ /* 0x0001e2000c101906 */
[----:B------:R-:W-:Y:S05]  /*1000*/  BRA `(.L_x_28) ;  /* 0x0000000000107947 */ /* 0x000fea0003800000 */
.L_x_33:
[----:B------:R-:W0:Y:S02]  /*1010*/  LDC.64 R2, c[0x0][0x388] ;  /* 0x0000e200ff027b82 */ /* 0x000e240000000a00 */
[----:B01234-:R-:W2:Y:S02]  /*1020*/  LDG.E R4, desc[UR6][R2.64+0x1c] ;  /* 0x00001c0602047981 */ /* 0x01fea4000c1e1900 */
[----:B--2---:R-:W-:-:S05]  /*1030*/  VIADD R5, R4, 0x1 ;  /* 0x0000000104057836 */ /* 0x004fca0000000000 */
[----:B------:R0:W-:Y:S02]  /*1040*/  STG.E desc[UR6][R2.64+0x1c], R5 ;  /* 0x00001c0502007986 */ /* 0x0001e4000c101906 */
.L_x_28:
[----:B------:R-:W-:Y:S05]  /*1050*/  BSYNC.RECONVERGENT B0 ;  /* 0x0000000000007941 */ /* 0x000fea0003800200 */
.L_x_24:
[----:B------:R-:W-:-:S05]  /*1060*/  VIADD R0, R0, 0x2 ;  /* 0x0000000200007836 */ /* 0x000fca0000000000 */
[----:B------:R-:W-:-:S13]  /*1070*/  ISETP.GE.AND P0, PT, R0, UR9, PT ;  /* 0x0000000900007c0c */ /* 0x000fda000bf06270 */
[----:B------:R-:W-:Y:S05]  /*1080*/  @!P0 BRA `(.L_x_35) ;  /* 0xfffffff4007c8947 */ /* 0x000fea000383ffff */
[----:B------:R-:W-:Y:S05]  /*1090*/  EXIT ;  /* 0x000000000000794d */ /* 0x000fea0003800000 */
.L_x_36:
[----:B------:R-:W-:-:S00]  /*10a0*/  BRA `(.L_x_36) ;  /* 0xfffffffc00fc7947 */ /* 0x000fc0000383ffff */
[----:B------:R-:W-:-:S00]  /*10b0*/  NOP ;  /* 0x0000000000007918 */ /* 0x000fc00000000000 */
        /* <DEDUP_REMOVED lines=12> */
.L_x_37:


//--------------------- .nv.shared.reserved.0     --------------------------
	.section	.nv.shared.reserved.0,"aw",@nobits
	.weak		__nv_reservedSMEM_offset_0_alias
	.size		__nv_reservedSMEM_offset_0_alias, 0, 64
	.other		__nv_reservedSMEM_offset_0_alias,@"STO_CUDA_RESERVED_SHARED STV_DEFAULT"
__nv_reservedSMEM_offset_0_alias:
	.zero		0
	.zero		64


//--------------------- .nv.constant0._Z14calc_histogramPcPii --------------------------
	.section	.nv.constant0._Z14calc_histogramPcPii,"a",@progbits
	.sectionflags	@""
	.align	4
.nv.constant0._Z14calc_histogramPcPii:
	.zero		916


//--------------------- SYMBOLS --------------------------

	.type		.nv.reservedSmem.offset0,@object
	.size		.nv.reservedSmem.offset0,0x4
